	.headerflags	@"EF_CUDA_TEXMODE_UNIFIED EF_CUDA_64BIT_ADDRESS EF_CUDA_ACCELERATORS EF_CUDA_SM90 EF_CUDA_VIRTUAL_SM(EF_CUDA_SM90)"
	.elftype	@"ET_EXEC"


//--------------------- .nv.info                  --------------------------
	.section	.nv.info,"",@"SHT_CUDA_INFO"
	.align	4


	//----- nvinfo : EIATTR_REGCOUNT
	.align		4
        /*0000*/ 	.byte	0x04, 0x2f
        /*0002*/ 	.short	(.L_3 - .L_2)
	.align		4
.L_2:
        /*0004*/ 	.word	index@(triton_poi_fused__native_batch_norm_legit_no_training_add_cat_leaky_relu_0)
        /*0008*/ 	.word	0x00000017


	//----- nvinfo : EIATTR_MIN_STACK_SIZE
	.align		4
.L_3:
        /*000c*/ 	.byte	0x04, 0x12
        /*000e*/ 	.short	(.L_5 - .L_4)
	.align		4
.L_4:
        /*0010*/ 	.word	index@(triton_poi_fused__native_batch_norm_legit_no_training_add_cat_leaky_relu_0)
        /*0014*/ 	.word	0x00000000


	//----- nvinfo : EIATTR_FRAME_SIZE
	.align		4
.L_5:
        /*0018*/ 	.byte	0x04, 0x11
        /*001a*/ 	.short	(.L_7 - .L_6)
	.align		4
.L_6:
        /*001c*/ 	.word	index@(triton_poi_fused__native_batch_norm_legit_no_training_add_cat_leaky_relu_0)
        /*0020*/ 	.word	0x00000000


	//----- nvinfo : EIATTR_MIN_STACK_SIZE
	.align		4
.L_7:
        /*0024*/ 	.byte	0x04, 0x12
        /*0026*/ 	.short	(.L_9 - .L_8)
	.align		4
.L_8:
        /*0028*/ 	.word	index@(triton_poi_fused__native_batch_norm_legit_no_training_add_cat_leaky_relu_0)
        /*002c*/ 	.word	0x00000000
.L_9:


//--------------------- .nv.info.triton_poi_fused__native_batch_norm_legit_no_training_add_cat_leaky_relu_0 --------------------------
	.section	.nv.info.triton_poi_fused__native_batch_norm_legit_no_training_add_cat_leaky_relu_0,"",@"SHT_CUDA_INFO"
	.sectionflags	@""
	.align	4


	//----- nvinfo : EIATTR_CUDA_API_VERSION
	.align		4
        /*0000*/ 	.byte	0x04, 0x37
        /*0002*/ 	.short	(.L_11 - .L_10)
.L_10:
        /*0004*/ 	.word	0x0000007c


	//----- nvinfo : EIATTR_KPARAM_INFO
	.align		4
.L_11:
        /*0008*/ 	.byte	0x04, 0x17
        /*000a*/ 	.short	(.L_13 - .L_12)
.L_12:
        /*000c*/ 	.word	0x00000000
        /*0010*/ 	.short	0x0009
        /*0012*/ 	.short	0x0048
        /*0014*/ 	.byte	0x00, 0xf0, 0x11, 0x00


	//----- nvinfo : EIATTR_KPARAM_INFO
	.align		4
.L_13:
        /*0018*/ 	.byte	0x04, 0x17
        /*001a*/ 	.short	(.L_15 - .L_14)
.L_14:
        /*001c*/ 	.word	0x00000000
        /*0020*/ 	.short	0x0008
        /*0022*/ 	.short	0x0040
        /*0024*/ 	.byte	0x00, 0xf4, 0x21, 0x00


	//----- nvinfo : EIATTR_KPARAM_INFO
	.align		4
.L_15:
        /*0028*/ 	.byte	0x04, 0x17
        /*002a*/ 	.short	(.L_17 - .L_16)
.L_16:
        /*002c*/ 	.word	0x00000000
        /*0030*/ 	.short	0x0007
        /*0032*/ 	.short	0x0038
        /*0034*/ 	.byte	0x00, 0xf4, 0x21, 0x00


	//----- nvinfo : EIATTR_KPARAM_INFO
	.align		4
.L_17:
        /*0038*/ 	.byte	0x04, 0x17
        /*003a*/ 	.short	(.L_19 - .L_18)
.L_18:
        /*003c*/ 	.word	0x00000000
        /*0040*/ 	.short	0x0006
        /*0042*/ 	.short	0x0030
        /*0044*/ 	.byte	0x00, 0xf4, 0x21, 0x00


	//----- nvinfo : EIATTR_KPARAM_INFO
	.align		4
.L_19:
        /*0048*/ 	.byte	0x04, 0x17
        /*004a*/ 	.short	(.L_21 - .L_20)
.L_20:
        /*004c*/ 	.word	0x00000000
        /*0050*/ 	.short	0x0005
        /*0052*/ 	.short	0x0028
        /*0054*/ 	.byte	0x00, 0xf4, 0x21, 0x00


	//----- nvinfo : EIATTR_KPARAM_INFO
	.align		4
.L_21:
        /*0058*/ 	.byte	0x04, 0x17
        /*005a*/ 	.short	(.L_23 - .L_22)
.L_22:
        /*005c*/ 	.word	0x00000000
        /*0060*/ 	.short	0x0004
        /*0062*/ 	.short	0x0020
        /*0064*/ 	.byte	0x00, 0xf4, 0x21, 0x00


	//----- nvinfo : EIATTR_KPARAM_INFO
	.align		4
.L_23:
        /*0068*/ 	.byte	0x04, 0x17
        /*006a*/ 	.short	(.L_25 - .L_24)
.L_24:
        /*006c*/ 	.word	0x00000000
        /*0070*/ 	.short	0x0003
        /*0072*/ 	.short	0x0018
        /*0074*/ 	.byte	0x00, 0xf4, 0x21, 0x00


	//----- nvinfo : EIATTR_KPARAM_INFO
	.align		4
.L_25:
        /*0078*/ 	.byte	0x04, 0x17
        /*007a*/ 	.short	(.L_27 - .L_26)
.L_26:
        /*007c*/ 	.word	0x00000000
        /*0080*/ 	.short	0x0002
        /*0082*/ 	.short	0x0010
        /*0084*/ 	.byte	0x00, 0xf4, 0x21, 0x00


	//----- nvinfo : EIATTR_KPARAM_INFO
	.align		4
.L_27:
        /*0088*/ 	.byte	0x04, 0x17
        /*008a*/ 	.short	(.L_29 - .L_28)
.L_28:
        /*008c*/ 	.word	0x00000000
        /*0090*/ 	.short	0x0001
        /*0092*/ 	.short	0x0008
        /*0094*/ 	.byte	0x00, 0xf4, 0x21, 0x00


	//----- nvinfo : EIATTR_KPARAM_INFO
	.align		4
.L_29:
        /*0098*/ 	.byte	0x04, 0x17
        /*009a*/ 	.short	(.L_31 - .L_30)
.L_30:
        /*009c*/ 	.word	0x00000000
        /*00a0*/ 	.short	0x0000
        /*00a2*/ 	.short	0x0000
        /*00a4*/ 	.byte	0x00, 0xf4, 0x21, 0x00


	//----- nvinfo : EIATTR_SPARSE_MMA_MASK
	.align		4
.L_31:
        /*00a8*/ 	.byte	0x03, 0x50
        /*00aa*/ 	.short	0x0000


	//----- nvinfo : EIATTR_MAXREG_COUNT
	.align		4
        /*00ac*/ 	.byte	0x03, 0x1b
        /*00ae*/ 	.short	0x00ff


	//----- nvinfo : EIATTR_EXIT_INSTR_OFFSETS
	.align		4
        /*00b0*/ 	.byte	0x04, 0x1c
        /*00b2*/ 	.short	(.L_33 - .L_32)


	//   ....[0]....
.L_32:
        /*00b4*/ 	.word	0x00000500


	//   ....[1]....
        /*00b8*/ 	.word	0x00000520


	//----- nvinfo : EIATTR_REQNTID
	.align		4
.L_33:
        /*00bc*/ 	.byte	0x04, 0x10
        /*00be*/ 	.short	(.L_35 - .L_34)
.L_34:
        /*00c0*/ 	.word	0x00000080
        /*00c4*/ 	.word	0x00000001
        /*00c8*/ 	.word	0x00000001


	//----- nvinfo : EIATTR_CBANK_PARAM_SIZE
	.align		4
.L_35:
        /*00cc*/ 	.byte	0x03, 0x19
        /*00ce*/ 	.short	0x004c


	//----- nvinfo : EIATTR_PARAM_CBANK
	.align		4
        /*00d0*/ 	.byte	0x04, 0x0a
        /*00d2*/ 	.short	(.L_37 - .L_36)
	.align		4
.L_36:
        /*00d4*/ 	.word	index@(.nv.constant0.triton_poi_fused__native_batch_norm_legit_no_training_add_cat_leaky_relu_0)
        /*00d8*/ 	.short	0x0210
        /*00da*/ 	.short	0x004c


	//----- nvinfo : EIATTR_SW_WAR
	.align		4
.L_37:
        /*00dc*/ 	.byte	0x04, 0x36
        /*00de*/ 	.short	(.L_39 - .L_38)
.L_38:
        /*00e0*/ 	.word	0x00000008
.L_39:


//--------------------- .nv.callgraph             --------------------------
	.section	.nv.callgraph,"",@"SHT_CUDA_CALLGRAPH"
	.align	4
	.sectionentsize	8
	.align		4
        /*0000*/ 	.word	0x00000000
	.align		4
        /*0004*/ 	.word	0xffffffff
	.align		4
        /*0008*/ 	.word	0x00000000
	.align		4
        /*000c*/ 	.word	0xfffffffe
	.align		4
        /*0010*/ 	.word	0x00000000
	.align		4
        /*0014*/ 	.word	0xfffffffd
	.align		4
        /*0018*/ 	.word	0x00000000
	.align		4
        /*001c*/ 	.word	0xfffffffc


//--------------------- .nv.constant4             --------------------------
	.section	.nv.constant4,"a",@progbits
	.align	8
	.align		8
.nv.constant4:
        /*0000*/ 	.dword	_$_str
	.align		8
        /*0008*/ 	.dword	_$_str_$_2


//--------------------- .text.triton_poi_fused__native_batch_norm_legit_no_training_add_cat_leaky_relu_0 --------------------------
	.section	.text.triton_poi_fused__native_batch_norm_legit_no_training_add_cat_leaky_relu_0,"ax",@progbits
	.align	128
        .global         triton_poi_fused__native_batch_norm_legit_no_training_add_cat_leaky_relu_0
        .type           triton_poi_fused__native_batch_norm_legit_no_training_add_cat_leaky_relu_0,@function
        .size           triton_poi_fused__native_batch_norm_legit_no_training_add_cat_leaky_relu_0,(.L_x_1 - triton_poi_fused__native_batch_norm_legit_no_training_add_cat_leaky_relu_0)
        .other          triton_poi_fused__native_batch_norm_legit_no_training_add_cat_leaky_relu_0,@"STO_CUDA_ENTRY STV_DEFAULT"
triton_poi_fused__native_batch_norm_legit_no_training_add_cat_leaky_relu_0:
.text.triton_poi_fused__native_batch_norm_legit_no_training_add_cat_leaky_relu_0:
[----:B------:R-:W0:Y:S01]  /*0000*/  LDC R1, c[0x0][0x28] ;  /* 0x00000a00ff017b82 */ /* 0x000e220000000800 */
[----:B------:R-:W1:Y:S07]  /*0010*/  S2R R0, SR_TID.X ;  /* 0x0000000000007919 */ /* 0x000e6e0000002100 */
[----:B------:R-:W2:Y:S01]  /*0020*/  LDC.64 R12, c[0x0][0x230] ;  /* 0x00008c00ff0c7b82 */ /* 0x000ea20000000a00 */
[----:B------:R-:W-:Y:S01]  /*0030*/  ULDC.64 UR4, c[0x0][0x208] ;  /* 0x0000820000047ab9 */ /* 0x000fe20000000a00 */
[----:B------:R-:W-:Y:S01]  /*0040*/  ULDC.64 UR6, c[0x0][0x220] ;  /* 0x0000880000067ab9 */ /* 0x000fe20000000a00 */
[----:B------:R-:W3:Y:S05]  /*0050*/  S2R R3, SR_CTAID.X ;  /* 0x0000000000037919 */ /* 0x000eea0000002500 */
[----:B------:R-:W4:Y:S08]  /*0060*/  LDC.64 R10, c[0x0][0x218] ;  /* 0x00008600ff0a7b82 */ /* 0x000f300000000a00 */
[----:B------:R-:W5:Y:S01]  /*0070*/  LDC.64 R8, c[0x0][0x228] ;  /* 0x00008a00ff087b82 */ /* 0x000f620000000a00 */
[----:B-1----:R-:W-:-:S05]  /*0080*/  LOP3.LUT R0, R0, 0x7f, RZ, 0xc0, !PT ;  /* 0x0000007f00007812 */ /* 0x002fca00078ec0ff */
[----:B---3--:R-:W-:-:S05]  /*0090*/  IMAD R0, R3, 0x80, R0 ;  /* 0x0000008003007824 */ /* 0x008fca00078e0200 */
[----:B------:R-:W-:Y:S02]  /*00a0*/  SHF.R.S32.HI R5, RZ, 0x1f, R0 ;  /* 0x0000001fff057819 */ /* 0x000fe40000011400 */
[----:B------:R-:W-:Y:S02]  /*00b0*/  ISETP.GE.AND P0, PT, R0, 0x100, PT ;  /* 0x000001000000780c */ /* 0x000fe40003f06270 */
[----:B------:R-:W-:-:S04]  /*00c0*/  LEA.HI R6, R5, R0, RZ, 0x4 ;  /* 0x0000000005067211 */ /* 0x000fc800078f20ff */
[----:B------:R-:W-:-:S04]  /*00d0*/  SHF.R.S32.HI R3, RZ, 0x4, R6 ;  /* 0x00000004ff037819 */ /* 0x000fc80000011406 */
[----:B------:R-:W-:-:S04]  /*00e0*/  LEA.HI R2, R3, R3, RZ, 0x2 ;  /* 0x0000000303027211 */ /* 0x000fc800078f10ff */
[----:B------:R-:W-:-:S05]  /*00f0*/  LOP3.LUT R2, R2, 0xfffffffc, RZ, 0xc0, !PT ;  /* 0xfffffffc02027812 */ /* 0x000fca00078ec0ff */
[----:B------:R-:W-:Y:S02]  /*0100*/  IMAD.IADD R3, R3, 0x1, -R2 ;  /* 0x0000000103037824 */ /* 0x000fe400078e0a02 */
[----:B------:R-:W-:Y:S02]  /*0110*/  IMAD.MOV.U32 R2, RZ, RZ, RZ ;  /* 0x000000ffff027224 */ /* 0x000fe400078e00ff */
[----:B--2---:R-:W-:-:S05]  /*0120*/  IMAD.WIDE R12, R3, 0x4, R12 ;  /* 0x00000004030c7825 */ /* 0x004fca00078e020c */
[----:B------:R1:W2:Y:S01]  /*0130*/  @!P0 LDG.E.EL R2, desc[UR4][R12.64] ;  /* 0x000000040c028981 */ /* 0x0002a2000c2e1900 */
[----:B------:R-:W-:Y:S02]  /*0140*/  LEA.HI R7, R5, R0, RZ, 0x6 ;  /* 0x0000000005077211 */ /* 0x000fe400078f30ff */
[----:B------:R-:W-:Y:S01]  /*0150*/  LOP3.LUT R15, R6, 0xfffffff0, RZ, 0xc0, !PT ;  /* 0xfffffff0060f7812 */ /* 0x000fe200078ec0ff */
[----:B------:R-:W3:Y:S01]  /*0160*/  LDC.64 R4, c[0x0][0x238] ;  /* 0x00008e00ff047b82 */ /* 0x000ee20000000a00 */
[----:B------:R-:W-:Y:S02]  /*0170*/  SHF.R.S32.HI R14, RZ, 0x6, R7 ;  /* 0x00000006ff0e7819 */ /* 0x000fe40000011407 */
[----:B------:R-:W-:Y:S01]  /*0180*/  ISETP.GE.AND P1, PT, R3, 0x2, PT ;  /* 0x000000020300780c */ /* 0x000fe20003f26270 */
[----:B------:R-:W-:Y:S01]  /*0190*/  IMAD.IADD R15, R0, 0x1, -R15 ;  /* 0x00000001000f7824 */ /* 0x000fe200078e0a0f */
[----:B------:R-:W-:Y:S01]  /*01a0*/  LOP3.LUT R17, R7, 0xffffffc0, RZ, 0xc0, !PT ;  /* 0xffffffc007117812 */ /* 0x000fe200078ec0ff */
[----:B------:R-:W-:Y:S01]  /*01b0*/  IMAD.SHL.U32 R14, R14, 0x20, RZ ;  /* 0x000000200e0e7824 */ /* 0x000fe200078e00ff */
[----:B------:R-:W-:Y:S01]  /*01c0*/  ISETP.LT.AND P2, PT, R0, 0x100, !P1 ;  /* 0x000001000000780c */ /* 0x000fe20004f41270 */
[C---:B-1----:R-:W-:Y:S01]  /*01d0*/  IMAD.SHL.U32 R12, R3.reuse, 0x10, RZ ;  /* 0x00000010030c7824 */ /* 0x042fe200078e00ff */
[----:B------:R-:W1:Y:S01]  /*01e0*/  LDC.64 R6, c[0x0][0x240] ;  /* 0x00009000ff067b82 */ /* 0x000e620000000a00 */
[----:B------:R-:W-:-:S02]  /*01f0*/  ISETP.GT.AND P3, PT, R3, 0x1, !P0 ;  /* 0x000000010300780c */ /* 0x000fc40004764270 */
[--C-:B------:R-:W-:Y:S02]  /*0200*/  SHF.R.S32.HI R13, RZ, 0x1f, R14.reuse ;  /* 0x0000001fff0d7819 */ /* 0x100fe4000001140e */
[----:B------:R-:W-:Y:S02]  /*0210*/  IADD3 R18, P4, P5, R12, R15, R14 ;  /* 0x0000000f0c127210 */ /* 0x000fe40007d9e00e */
[----:B------:R-:W-:Y:S02]  /*0220*/  SHF.R.S32.HI R15, RZ, 0x1f, R15 ;  /* 0x0000001fff0f7819 */ /* 0x000fe4000001140f */
[----:B------:R-:W-:Y:S02]  /*0230*/  SHF.R.S32.HI R12, RZ, 0x1f, R12 ;  /* 0x0000001fff0c7819 */ /* 0x000fe4000001140c */
[----:B------:R-:W-:Y:S02]  /*0240*/  IADD3 R17, R14, R0, -R17 ;  /* 0x000000000e117210 */ /* 0x000fe40007ffe811 */
[----:B------:R-:W-:-:S02]  /*0250*/  IADD3.X R13, R12, R15, R13, P4, P5 ;  /* 0x0000000f0c0d7210 */ /* 0x000fc400027ea40d */
[C---:B------:R-:W-:Y:S01]  /*0260*/  LEA R16, P4, R18.reuse, UR6, 0x2 ;  /* 0x0000000612107c11 */ /* 0x040fe2000f8810ff */
[----:B----4-:R-:W-:Y:S01]  /*0270*/  IMAD.WIDE R14, R17, 0x4, R10 ;  /* 0x00000004110e7825 */ /* 0x010fe200078e020a */
[----:B------:R-:W-:Y:S02]  /*0280*/  CS2R R10, SRZ ;  /* 0x00000000000a7805 */ /* 0x000fe4000001ff00 */
[----:B------:R-:W-:Y:S02]  /*0290*/  LEA.HI.X R17, R18, UR7, R13, 0x2, P4 ;  /* 0x0000000712117c11 */ /* 0x000fe4000a0f140d */
[----:B------:R-:W-:Y:S01]  /*02a0*/  CS2R R12, SRZ ;  /* 0x00000000000c7805 */ /* 0x000fe2000001ff00 */
[----:B-----5:R-:W-:Y:S01]  /*02b0*/  IMAD.WIDE R8, R3, 0x4, R8 ;  /* 0x0000000403087825 */ /* 0x020fe200078e0208 */
[----:B------:R-:W4:Y:S01]  /*02c0*/  LDC.64 R18, c[0x0][0x248] ;  /* 0x00009200ff127b82 */ /* 0x000f220000000a00 */
[----:B------:R4:W5:Y:S04]  /*02d0*/  @P2 LDG.E R11, desc[UR4][R14.64] ;  /* 0x000000040e0b2981 */ /* 0x000968000c1e1900 */
[----:B------:R-:W5:Y:S01]  /*02e0*/  @P3 LDG.E R10, desc[UR4][R16.64+-0x80] ;  /* 0xffff8004100a3981 */ /* 0x000f62000c1e1900 */
[----:B------:R-:W-:-:S03]  /*02f0*/  IMAD.MOV.U32 R20, RZ, RZ, RZ ;  /* 0x000000ffff147224 */ /* 0x000fc600078e00ff */
[----:B------:R-:W5:Y:S01]  /*0300*/  @!P0 LDG.E.EL R12, desc[UR4][R8.64] ;  /* 0x00000004080c8981 */ /* 0x000f62000c2e1900 */
[----:B---3--:R-:W-:-:S04]  /*0310*/  IMAD.WIDE R4, R3, 0x4, R4 ;  /* 0x0000000403047825 */ /* 0x008fc800078e0204 */
[----:B-1----:R-:W-:Y:S01]  /*0320*/  IMAD.WIDE R6, R3, 0x4, R6 ;  /* 0x0000000403067825 */ /* 0x002fe200078e0206 */
[----:B------:R1:W3:Y:S04]  /*0330*/  @!P0 LDG.E.EL R13, desc[UR4][R4.64] ;  /* 0x00000004040d8981 */ /* 0x0002e8000c2e1900 */
[----:B------:R1:W3:Y:S01]  /*0340*/  @!P0 LDG.E.EL R20, desc[UR4][R6.64] ;  /* 0x0000000406148981 */ /* 0x0002e2000c2e1900 */
[----:B------:R-:W-:Y:S02]  /*0350*/  IMAD.MOV.U32 R3, RZ, RZ, RZ ;  /* 0x000000ffff037224 */ /* 0x000fe400078e00ff */
[----:B----4-:R-:W-:-:S05]  /*0360*/  IMAD.WIDE R14, R0, 0x4, R18 ;  /* 0x00000004000e7825 */ /* 0x010fca00078e0212 */
[----:B------:R-:W4:Y:S01]  /*0370*/  @!P0 LDG.E R3, desc[UR4][R14.64] ;  /* 0x000000040e038981 */ /* 0x000f22000c1e1900 */
[----:B-1----:R-:W-:Y:S02]  /*0380*/  IMAD.MOV.U32 R5, RZ, RZ, 0x3e800000 ;  /* 0x3e800000ff057424 */ /* 0x002fe400078e00ff */
[----:B--2---:R-:W-:-:S04]  /*0390*/  FADD R2, R2, 9.9999997473787516356e-06 ;  /* 0x3727c5ac02027421 */ /* 0x004fc80000000000 */
[----:B0-----:R-:W0:Y:S02]  /*03a0*/  MUFU.SQRT R8, R2 ;  /* 0x0000000200087308 */ /* 0x001e240000002000 */
[C---:B0-----:R-:W-:Y:S02]  /*03b0*/  FSETP.GT.AND P4, PT, R8.reuse, 8.50705917302346158658e+37, PT ;  /* 0x7e8000000800780b */ /* 0x041fe40003f84000 */
[----:B------:R-:W-:Y:S02]  /*03c0*/  FSETP.GEU.AND P5, PT, R8, 1.175494350822287508e-38, PT ;  /* 0x008000000800780b */ /* 0x000fe40003fae000 */
[----:B------:R-:W-:-:S09]  /*03d0*/  FSEL R5, R5, 1, P4 ;  /* 0x3f80000005057808 */ /* 0x000fd20002000000 */
[----:B------:R-:W-:Y:S02]  /*03e0*/  @P4 FMUL R8, R8, 0.25 ;  /* 0x3e80000008084820 */ /* 0x000fe40000400000 */
[----:B------:R-:W-:Y:S02]  /*03f0*/  @!P5 FMUL R5, R5, 16777216 ;  /* 0x4b8000000505d820 */ /* 0x000fe40000400000 */
[----:B------:R-:W-:Y:S01]  /*0400*/  @!P5 FMUL R8, R8, 16777216 ;  /* 0x4b8000000808d820 */ /* 0x000fe20000400000 */
[----:B-----5:R-:W-:Y:S02]  /*0410*/  SEL R11, R11, RZ, P2 ;  /* 0x000000ff0b0b7207 */ /* 0x020fe40001000000 */
[----:B------:R-:W-:-:S03]  /*0420*/  @P1 SEL R11, R10, RZ, P3 ;  /* 0x000000ff0a0b1207 */ /* 0x000fc60001800000 */
[----:B------:R-:W0:Y:S02]  /*0430*/  MUFU.RCP R8, R8 ;  /* 0x0000000800087308 */ /* 0x000e240000001000 */
[----:B------:R-:W-:Y:S01]  /*0440*/  FADD R12, R11, -R12 ;  /* 0x8000000c0b0c7221 */ /* 0x000fe20000000000 */
[----:B0-----:R-:W-:Y:S02]  /*0450*/  FMUL R7, R8, R5 ;  /* 0x0000000508077220 */ /* 0x001fe40000400000 */
[----:B------:R-:W0:Y:S02]  /*0460*/  LDC.64 R4, c[0x0][0x250] ;  /* 0x00009400ff047b82 */ /* 0x000e240000000a00 */
[----:B------:R-:W-:-:S04]  /*0470*/  FMUL R9, R12, R7 ;  /* 0x000000070c097220 */ /* 0x000fc80000400000 */
[----:B---3--:R-:W-:Y:S02]  /*0480*/  FFMA R20, R9, R13, R20 ;  /* 0x0000000d09147223 */ /* 0x008fe40000000014 */
[----:B------:R-:W1:Y:S03]  /*0490*/  LDC.64 R6, c[0x0][0x210] ;  /* 0x00008400ff067b82 */ /* 0x000e660000000a00 */
[----:B------:R-:W-:Y:S01]  /*04a0*/  FSETP.GT.AND P1, PT, R20, RZ, PT ;  /* 0x000000ff1400720b */ /* 0x000fe20003f24000 */
[----:B0-----:R-:W-:-:S12]  /*04b0*/  IMAD.WIDE R4, R0, 0x4, R4 ;  /* 0x0000000400047825 */ /* 0x001fd800078e0204 */
[----:B------:R-:W-:Y:S01]  /*04c0*/  @!P1 FMUL R20, R20, 0.10000000149011611938 ;  /* 0x3dcccccd14149820 */ /* 0x000fe20000400000 */
[----:B------:R0:W-:Y:S03]  /*04d0*/  @!P0 STG.E desc[UR4][R4.64], R11 ;  /* 0x0000000b04008986 */ /* 0x0001e6000c101904 */
[----:B----4-:R-:W-:Y:S01]  /*04e0*/  FADD R3, R20, R3 ;  /* 0x0000000314037221 */ /* 0x010fe20000000000 */
[----:B-1----:R-:W-:Y:S01]  /*04f0*/  IMAD.WIDE R6, R0, 0x4, R6 ;  /* 0x0000000400067825 */ /* 0x002fe200078e0206 */
[----:B0-----:R-:W-:Y:S06]  /*0500*/  @P0 EXIT ;  /* 0x000000000000094d */ /* 0x001fec0003800000 */
[----:B------:R-:W-:Y:S01]  /*0510*/  STG.E desc[UR4][R6.64], R3 ;  /* 0x0000000306007986 */ /* 0x000fe2000c101904 */
[----:B------:R-:W-:Y:S05]  /*0520*/  EXIT ;  /* 0x000000000000794d */ /* 0x000fea0003800000 */
.L_x_0:
[----:B------:R-:W-:-:S00]  /*0530*/  BRA `(.L_x_0) ;  /* 0xfffffffc00fc7947 */ /* 0x000fc0000383ffff */
[----:B------:R-:W-:-:S00]  /*0540*/  NOP ;  /* 0x0000000000007918 */ /* 0x000fc00000000000 */
        /* <DEDUP_REMOVED lines=11> */
.L_x_1:


//--------------------- .nv.global.init           --------------------------
	.section	.nv.global.init,"aw",@progbits
.nv.global.init:
	.type		_$_str,@object
	.size		_$_str,(_$_str_$_2 - _$_str)
_$_str:
        /*0000*/ 	.byte	0x5f, 0x5f, 0x43, 0x55, 0x44, 0x41, 0x5f, 0x46, 0x54, 0x5a, 0x00
	.type		_$_str_$_2,@object
	.size		_$_str_$_2,(.L_1 - _$_str_$_2)
_$_str_$_2:
        /*000b*/ 	.byte	0x5f, 0x5f, 0x43, 0x55, 0x44, 0x41, 0x5f, 0x50, 0x52, 0x45, 0x43, 0x5f, 0x53, 0x51, 0x52, 0x54
        /*001b*/ 	.byte	0x00
.L_1:


//--------------------- .nv.constant0.triton_poi_fused__native_batch_norm_legit_no_training_add_cat_leaky_relu_0 --------------------------
	.section	.nv.constant0.triton_poi_fused__native_batch_norm_legit_no_training_add_cat_leaky_relu_0,"a",@progbits
	.sectionflags	@""
	.align	4
.nv.constant0.triton_poi_fused__native_batch_norm_legit_no_training_add_cat_leaky_relu_0:
	.zero		604
